//
// Generated by NVIDIA NVVM Compiler
//
// Compiler Build ID: CL-36424714
// Cuda compilation tools, release 13.0, V13.0.88
// Based on NVVM 20.0.0
//

.version 9.0
.target sm_100
.address_size 64

	// .globl	_Z30unrollLastWarpReduction_atomicPiS_i
.extern .shared .align 16 .b8 subArray[];

.visible .entry _Z30unrollLastWarpReduction_atomicPiS_i(
	.param .u64 .ptr .align 1 _Z30unrollLastWarpReduction_atomicPiS_i_param_0,
	.param .u64 .ptr .align 1 _Z30unrollLastWarpReduction_atomicPiS_i_param_1,
	.param .u32 _Z30unrollLastWarpReduction_atomicPiS_i_param_2
)
{
	.reg .pred 	%p<8>;
	.reg .b32 	%r<49>;
	.reg .b64 	%rd<9>;

	ld.param.u64 	%rd3, [_Z30unrollLastWarpReduction_atomicPiS_i_param_0];
	ld.param.u64 	%rd2, [_Z30unrollLastWarpReduction_atomicPiS_i_param_1];
	ld.param.u32 	%r12, [_Z30unrollLastWarpReduction_atomicPiS_i_param_2];
	cvta.to.global.u64 	%rd1, %rd3;
	mov.u32 	%r1, %tid.x;
	mov.u32 	%r14, %ctaid.x;
	mov.u32 	%r48, %ntid.x;
	mul.lo.s32 	%r15, %r48, %r14;
	shl.b32 	%r16, %r15, 1;
	add.s32 	%r3, %r16, %r1;
	setp.ge.s32 	%p1, %r3, %r12;
	mov.b32 	%r46, 0;
	@%p1 bra 	$L__BB0_2;
	mul.wide.s32 	%rd4, %r3, 4;
	add.s64 	%rd5, %rd1, %rd4;
	ld.global.u32 	%r46, [%rd5];
$L__BB0_2:
	add.s32 	%r6, %r3, %r48;
	setp.ge.u32 	%p2, %r6, %r12;
	mov.b32 	%r47, 0;
	@%p2 bra 	$L__BB0_4;
	mul.wide.u32 	%rd6, %r6, 4;
	add.s64 	%rd7, %rd1, %rd6;
	ld.global.u32 	%r47, [%rd7];
$L__BB0_4:
	add.s32 	%r18, %r47, %r46;
	shl.b32 	%r19, %r1, 2;
	mov.u32 	%r20, subArray;
	add.s32 	%r9, %r20, %r19;
	st.shared.u32 	[%r9], %r18;
	bar.sync 	0;
	setp.lt.u32 	%p3, %r48, 66;
	@%p3 bra 	$L__BB0_8;
$L__BB0_5:
	shr.u32 	%r11, %r48, 1;
	setp.ge.u32 	%p4, %r1, %r11;
	@%p4 bra 	$L__BB0_7;
	shl.b32 	%r21, %r11, 2;
	add.s32 	%r22, %r9, %r21;
	ld.shared.u32 	%r23, [%r22];
	ld.shared.u32 	%r24, [%r9];
	add.s32 	%r25, %r24, %r23;
	st.shared.u32 	[%r9], %r25;
$L__BB0_7:
	bar.sync 	0;
	setp.gt.u32 	%p5, %r48, 131;
	mov.u32 	%r48, %r11;
	@%p5 bra 	$L__BB0_5;
$L__BB0_8:
	setp.gt.u32 	%p6, %r1, 31;
	@%p6 bra 	$L__BB0_11;
	ld.volatile.shared.u32 	%r26, [%r9+128];
	ld.volatile.shared.u32 	%r27, [%r9];
	add.s32 	%r28, %r27, %r26;
	st.volatile.shared.u32 	[%r9], %r28;
	ld.volatile.shared.u32 	%r29, [%r9+64];
	ld.volatile.shared.u32 	%r30, [%r9];
	add.s32 	%r31, %r30, %r29;
	st.volatile.shared.u32 	[%r9], %r31;
	ld.volatile.shared.u32 	%r32, [%r9+32];
	ld.volatile.shared.u32 	%r33, [%r9];
	add.s32 	%r34, %r33, %r32;
	st.volatile.shared.u32 	[%r9], %r34;
	ld.volatile.shared.u32 	%r35, [%r9+16];
	ld.volatile.shared.u32 	%r36, [%r9];
	add.s32 	%r37, %r36, %r35;
	st.volatile.shared.u32 	[%r9], %r37;
	ld.volatile.shared.u32 	%r38, [%r9+8];
	ld.volatile.shared.u32 	%r39, [%r9];
	add.s32 	%r40, %r39, %r38;
	st.volatile.shared.u32 	[%r9], %r40;
	ld.volatile.shared.u32 	%r41, [%r9+4];
	ld.volatile.shared.u32 	%r42, [%r9];
	add.s32 	%r43, %r42, %r41;
	st.volatile.shared.u32 	[%r9], %r43;
	setp.ne.s32 	%p7, %r1, 0;
	@%p7 bra 	$L__BB0_11;
	ld.shared.u32 	%r44, [subArray];
	cvta.to.global.u64 	%rd8, %rd2;
	atom.global.add.u32 	%r45, [%rd8], %r44;
$L__BB0_11:
	ret;

}


// ===== COMPILED SASS (sm_100) =====

	.target	sm_100

	.elftype	@"ET_EXEC"


//--------------------- .note.nv.tkinfo           --------------------------
	.section	.note.nv.tkinfo,"",@"SHT_NOTE"
	.sectionflags	@"SHF_NOTE_NV_TKINFO"
	.tkinfo
        /*0018*/ 	.word	0x00000002
        /*0030*/ 	.string	""
        /*0030*/ 	.string	"ptxas"
        /*0030*/ 	.string	"Cuda compilation tools, release 13.0, V13.0.88"
        /*0030*/ 	.string	"Build cuda_13.0.r13.0/compiler.36424714_0"
        /*0030*/ 	.string	"-arch sm_100 -m 64 "



//--------------------- .note.nv.cuinfo           --------------------------
	.section	.note.nv.cuinfo,"",@"SHT_NOTE"
	.sectionflags	@"SHF_NOTE_NV_CUINFO"
        /*0018*/ 	.short	0x0002
        /*001a*/ 	.short	0x0064
        /*001c*/ 	.short	0x0082
	.zero		2


//--------------------- .nv.info                  --------------------------
	.section	.nv.info,"",@"SHT_CUDA_INFO"
	.align	4


	//----- nvinfo : EIATTR_REGCOUNT
	.align		4
        /*0000*/ 	.byte	0x04, 0x2f
        /*0002*/ 	.short	(.L_1 - .L_0)
	.align		4
.L_0:
        /*0004*/ 	.word	index@(_Z30unrollLastWarpReduction_atomicPiS_i)
        /*0008*/ 	.word	0x0000000c


	//----- nvinfo : EIATTR_FRAME_SIZE
	.align		4
.L_1:
        /*000c*/ 	.byte	0x04, 0x11
        /*000e*/ 	.short	(.L_3 - .L_2)
	.align		4
.L_2:
        /*0010*/ 	.word	index@(_Z30unrollLastWarpReduction_atomicPiS_i)
        /*0014*/ 	.word	0x00000000


	//----- nvinfo : EIATTR_MIN_STACK_SIZE
	.align		4
.L_3:
        /*0018*/ 	.byte	0x04, 0x12
        /*001a*/ 	.short	(.L_5 - .L_4)
	.align		4
.L_4:
        /*001c*/ 	.word	index@(_Z30unrollLastWarpReduction_atomicPiS_i)
        /*0020*/ 	.word	0x00000000
.L_5:


//--------------------- .nv.compat                --------------------------
	.section	.nv.compat,"",@"SHT_CUDA_COMPAT_INFO"
	.align	4
        /*0000*/ 	.byte	0x02, 0x09, 0x00, 0x00, 0x02, 0x02, 0x01, 0x00, 0x02, 0x05, 0x05, 0x00, 0x03, 0x07, 0x01, 0x01
        /*0010*/ 	.byte	0x02, 0x03, 0x00, 0x00, 0x02, 0x06, 0x01, 0x00, 0x04, 0x0b, 0x08, 0x00, 0x09, 0x00, 0x00, 0x00
        /*0020*/ 	.byte	0x00, 0x00, 0x00, 0x00


//--------------------- .nv.info._Z30unrollLastWarpReduction_atomicPiS_i --------------------------
	.section	.nv.info._Z30unrollLastWarpReduction_atomicPiS_i,"",@"SHT_CUDA_INFO"
	.sectionflags	@""
	.align	4


	//----- nvinfo : EIATTR_CUDA_API_VERSION
	.align		4
        /*0000*/ 	.byte	0x04, 0x37
        /*0002*/ 	.short	(.L_7 - .L_6)
.L_6:
        /*0004*/ 	.word	0x00000082


	//----- nvinfo : EIATTR_KPARAM_INFO
	.align		4
.L_7:
        /*0008*/ 	.byte	0x04, 0x17
        /*000a*/ 	.short	(.L_9 - .L_8)
.L_8:
        /*000c*/ 	.word	0x00000000
        /*0010*/ 	.short	0x0002
        /*0012*/ 	.short	0x0010
        /*0014*/ 	.byte	0x00, 0xf0, 0x11, 0x00


	//----- nvinfo : EIATTR_KPARAM_INFO
	.align		4
.L_9:
        /*0018*/ 	.byte	0x04, 0x17
        /*001a*/ 	.short	(.L_11 - .L_10)
.L_10:
        /*001c*/ 	.word	0x00000000
        /*0020*/ 	.short	0x0001
        /*0022*/ 	.short	0x0008
        /*0024*/ 	.byte	0x00, 0xf5, 0x21, 0x00


	//----- nvinfo : EIATTR_KPARAM_INFO
	.align		4
.L_11:
        /*0028*/ 	.byte	0x04, 0x17
        /*002a*/ 	.short	(.L_13 - .L_12)
.L_12:
        /*002c*/ 	.word	0x00000000
        /*0030*/ 	.short	0x0000
        /*0032*/ 	.short	0x0000
        /*0034*/ 	.byte	0x00, 0xf5, 0x21, 0x00


	//----- nvinfo : EIATTR_SPARSE_MMA_MASK
	.align		4
.L_13:
        /*0038*/ 	.byte	0x03, 0x50
        /*003a*/ 	.short	0x0000


	//----- nvinfo : EIATTR_MAXREG_COUNT
	.align		4
        /*003c*/ 	.byte	0x03, 0x1b
        /*003e*/ 	.short	0x00ff


	//----- nvinfo : EIATTR_NUM_BARRIERS
	.align		4
        /*0040*/ 	.byte	0x02, 0x4c
        /*0042*/ 	.byte	0x01
	.zero		1


	//----- nvinfo : EIATTR_MERCURY_ISA_VERSION
	.align		4
        /*0044*/ 	.byte	0x03, 0x5f
        /*0046*/ 	.short	0x0101


	//----- nvinfo : EIATTR_VRC_CTA_INIT_COUNT
	.align		4
        /*0048*/ 	.byte	0x02, 0x4a
	.zero		1
	.zero		1


	//----- nvinfo : EIATTR_EXIT_INSTR_OFFSETS
	.align		4
        /*004c*/ 	.byte	0x04, 0x1c
        /*004e*/ 	.short	(.L_15 - .L_14)


	//   ....[0]....
.L_14:
        /*0050*/ 	.word	0x00000280


	//   ....[1]....
        /*0054*/ 	.word	0x00000420


	//   ....[2]....
        /*0058*/ 	.word	0x00000490


	//----- nvinfo : EIATTR_CBANK_PARAM_SIZE
	.align		4
.L_15:
        /*005c*/ 	.byte	0x03, 0x19
        /*005e*/ 	.short	0x0014


	//----- nvinfo : EIATTR_PARAM_CBANK
	.align		4
        /*0060*/ 	.byte	0x04, 0x0a
        /*0062*/ 	.short	(.L_17 - .L_16)
	.align		4
.L_16:
        /*0064*/ 	.word	index@(.nv.constant0._Z30unrollLastWarpReduction_atomicPiS_i)
        /*0068*/ 	.short	0x0380
        /*006a*/ 	.short	0x0014


	//----- nvinfo : EIATTR_SW_WAR
	.align		4
.L_17:
        /*006c*/ 	.byte	0x04, 0x36
        /*006e*/ 	.short	(.L_19 - .L_18)
.L_18:
        /*0070*/ 	.word	0x00000008
.L_19:


//--------------------- .nv.callgraph             --------------------------
	.section	.nv.callgraph,"",@"SHT_CUDA_CALLGRAPH"
	.align	4
	.sectionentsize	8
	.align		4
        /*0000*/ 	.word	0x00000000
	.align		4
        /*0004*/ 	.word	0xffffffff
	.align		4
        /*0008*/ 	.word	0x00000000
	.align		4
        /*000c*/ 	.word	0xfffffffe
	.align		4
        /*0010*/ 	.word	0x00000000
	.align		4
        /*0014*/ 	.word	0xfffffffd
	.align		4
        /*0018*/ 	.word	0x00000000
	.align		4
        /*001c*/ 	.word	0xfffffffc


//--------------------- .text._Z30unrollLastWarpReduction_atomicPiS_i --------------------------
	.section	.text._Z30unrollLastWarpReduction_atomicPiS_i,"ax",@progbits
	.align	128
        .global         _Z30unrollLastWarpReduction_atomicPiS_i
        .type           _Z30unrollLastWarpReduction_atomicPiS_i,@function
        .size           _Z30unrollLastWarpReduction_atomicPiS_i,(.L_x_3 - _Z30unrollLastWarpReduction_atomicPiS_i)
        .other          _Z30unrollLastWarpReduction_atomicPiS_i,@"STO_CUDA_ENTRY STV_DEFAULT"
_Z30unrollLastWarpReduction_atomicPiS_i:
.text._Z30unrollLastWarpReduction_atomicPiS_i:
[----:B------:R-:W-:Y:S01]  /*0000*/  LDC R1, c[0x0][0x37c] ;  /* 0x0000df00ff017b82 */ /* 0x000fe20000000800 */
[----:B------:R-:W0:Y:S07]  /*0010*/  S2R R0, SR_TID.X ;  /* 0x0000000000007919 */ /* 0x000e2e0000002100 */
[----:B------:R-:W1:Y:S01]  /*0020*/  S2UR UR4, SR_CTAID.X ;  /* 0x00000000000479c3 */ /* 0x000e620000002500 */
[----:B------:R-:W2:Y:S01]  /*0030*/  LDCU UR5, c[0x0][0x390] ;  /* 0x00007200ff0577ac */ /* 0x000ea20008000800 */
[----:B------:R-:W-:Y:S01]  /*0040*/  IMAD.MOV.U32 R8, RZ, RZ, RZ ;  /* 0x000000ffff087224 */ /* 0x000fe200078e00ff */
[----:B------:R-:W3:Y:S05]  /*0050*/  LDCU.64 UR6, c[0x0][0x358] ;  /* 0x00006b00ff0677ac */ /* 0x000eea0008000a00 */
[----:B------:R-:W1:Y:S02]  /*0060*/  LDC R6, c[0x0][0x360] ;  /* 0x0000d800ff067b82 */ /* 0x000e640000000800 */
[----:B-1----:R-:W-:-:S04]  /*0070*/  IMAD R3, R6, UR4, RZ ;  /* 0x0000000406037c24 */ /* 0x002fc8000f8e02ff */
[----:B0-----:R-:W-:-:S04]  /*0080*/  IMAD R7, R3, 0x2, R0 ;  /* 0x0000000203077824 */ /* 0x001fc800078e0200 */
[C---:B------:R-:W-:Y:S01]  /*0090*/  IMAD.IADD R9, R7.reuse, 0x1, R6 ;  /* 0x0000000107097824 */ /* 0x040fe200078e0206 */
[----:B--2---:R-:W-:-:S04]  /*00a0*/  ISETP.GE.AND P0, PT, R7, UR5, PT ;  /* 0x0000000507007c0c */ /* 0x004fc8000bf06270 */
[----:B------:R-:W-:-:S09]  /*00b0*/  ISETP.GE.U32.AND P1, PT, R9, UR5, PT ;  /* 0x0000000509007c0c */ /* 0x000fd2000bf26070 */
[----:B------:R-:W0:Y:S08]  /*00c0*/  @!P0 LDC.64 R2, c[0x0][0x380] ;  /* 0x0000e000ff028b82 */ /* 0x000e300000000a00 */
[----:B------:R-:W1:Y:S01]  /*00d0*/  @!P1 LDC.64 R4, c[0x0][0x380] ;  /* 0x0000e000ff049b82 */ /* 0x000e620000000a00 */
[----:B0-----:R-:W-:-:S04]  /*00e0*/  @!P0 IMAD.WIDE R2, R7, 0x4, R2 ;  /* 0x0000000407028825 */ /* 0x001fc800078e0202 */
[----:B------:R-:W-:Y:S02]  /*00f0*/  HFMA2 R7, -RZ, RZ, 0, 0 ;  /* 0x00000000ff077431 */ /* 0x000fe400000001ff */
[----:B-1----:R-:W-:-:S04]  /*0100*/  @!P1 IMAD.WIDE.U32 R4, R9, 0x4, R4 ;  /* 0x0000000409049825 */ /* 0x002fc800078e0004 */
[----:B---3--:R-:W2:Y:S04]  /*0110*/  @!P0 LDG.E R7, desc[UR6][R2.64] ;  /* 0x0000000602078981 */ /* 0x008ea8000c1e1900 */
[----:B------:R-:W2:Y:S01]  /*0120*/  @!P1 LDG.E R8, desc[UR6][R4.64] ;  /* 0x0000000604089981 */ /* 0x000ea2000c1e1900 */
[----:B------:R-:W0:Y:S01]  /*0130*/  S2UR UR5, SR_CgaCtaId ;  /* 0x00000000000579c3 */ /* 0x000e220000008800 */
[----:B------:R-:W-:Y:S01]  /*0140*/  UMOV UR4, 0x400 ;  /* 0x0000040000047882 */ /* 0x000fe20000000000 */
[----:B------:R-:W-:Y:S02]  /*0150*/  ISETP.GE.U32.AND P1, PT, R6, 0x42, PT ;  /* 0x000000420600780c */ /* 0x000fe40003f26070 */
[----:B------:R-:W-:Y:S01]  /*0160*/  ISETP.GT.U32.AND P0, PT, R0, 0x1f, PT ;  /* 0x0000001f0000780c */ /* 0x000fe20003f04070 */
[----:B0-----:R-:W-:Y:S01]  /*0170*/  ULEA UR4, UR5, UR4, 0x18 ;  /* 0x0000000405047291 */ /* 0x001fe2000f8ec0ff */
[----:B--2---:R-:W-:-:S05]  /*0180*/  IMAD.IADD R7, R8, 0x1, R7 ;  /* 0x0000000108077824 */ /* 0x004fca00078e0207 */
[----:B------:R-:W-:-:S05]  /*0190*/  LEA R8, R0, UR4, 0x2 ;  /* 0x0000000400087c11 */ /* 0x000fca000f8e10ff */
[----:B------:R0:W-:Y:S01]  /*01a0*/  STS [R8], R7 ;  /* 0x0000000708007388 */ /* 0x0001e20000000800 */
[----:B------:R-:W-:Y:S06]  /*01b0*/  BAR.SYNC.DEFER_BLOCKING 0x0 ;  /* 0x0000000000007b1d */ /* 0x000fec0000010000 */
[----:B------:R-:W-:Y:S05]  /*01c0*/  @!P1 BRA `(.L_x_0) ;  /* 0x00000000002c9947 */ /* 0x000fea0003800000 */
.L_x_1:
[----:B------:R-:W-:-:S04]  /*01d0*/  SHF.R.U32.HI R5, RZ, 0x1, R6 ;  /* 0x00000001ff057819 */ /* 0x000fc80000011606 */
[----:B------:R-:W-:-:S13]  /*01e0*/  ISETP.GE.U32.AND P1, PT, R0, R5, PT ;  /* 0x000000050000720c */ /* 0x000fda0003f26070 */
[----:B------:R-:W-:Y:S01]  /*01f0*/  @!P1 LEA R2, R5, R8, 0x2 ;  /* 0x0000000805029211 */ /* 0x000fe200078e10ff */
[----:B------:R-:W-:Y:S05]  /*0200*/  @!P1 LDS R3, [R8] ;  /* 0x0000000008039984 */ /* 0x000fea0000000800 */
[----:B------:R-:W1:Y:S02]  /*0210*/  @!P1 LDS R2, [R2] ;  /* 0x0000000002029984 */ /* 0x000e640000000800 */
[----:B-1----:R-:W-:-:S05]  /*0220*/  @!P1 IMAD.IADD R3, R2, 0x1, R3 ;  /* 0x0000000102039824 */ /* 0x002fca00078e0203 */
[----:B------:R1:W-:Y:S01]  /*0230*/  @!P1 STS [R8], R3 ;  /* 0x0000000308009388 */ /* 0x0003e20000000800 */
[----:B------:R-:W-:Y:S01]  /*0240*/  BAR.SYNC.DEFER_BLOCKING 0x0 ;  /* 0x0000000000007b1d */ /* 0x000fe20000010000 */
[----:B------:R-:W-:Y:S01]  /*0250*/  ISETP.GT.U32.AND P1, PT, R6, 0x83, PT ;  /* 0x000000830600780c */ /* 0x000fe20003f24070 */
[----:B------:R-:W-:-:S12]  /*0260*/  IMAD.MOV.U32 R6, RZ, RZ, R5 ;  /* 0x000000ffff067224 */ /* 0x000fd800078e0005 */
[----:B-1----:R-:W-:Y:S05]  /*0270*/  @P1 BRA `(.L_x_1) ;  /* 0xfffffffc00d41947 */ /* 0x002fea000383ffff */
.L_x_0:
[----:B------:R-:W-:Y:S05]  /*0280*/  @P0 EXIT ;  /* 0x000000000000094d */ /* 0x000fea0003800000 */
[----:B------:R-:W-:Y:S01]  /*0290*/  LDS R2, [R8+0x80] ;  /* 0x0000800008027984 */ /* 0x000fe20000000800 */
[----:B------:R-:W-:-:S03]  /*02a0*/  ISETP.NE.AND P0, PT, R0, RZ, PT ;  /* 0x000000ff0000720c */ /* 0x000fc60003f05270 */
[----:B------:R-:W1:Y:S02]  /*02b0*/  LDS R3, [R8] ;  /* 0x0000000008037984 */ /* 0x000e640000000800 */
[----:B-1----:R-:W-:-:S05]  /*02c0*/  IADD3 R3, PT, PT, R2, R3, RZ ;  /* 0x0000000302037210 */ /* 0x002fca0007ffe0ff */
[----:B------:R-:W-:Y:S04]  /*02d0*/  STS [R8], R3 ;  /* 0x0000000308007388 */ /* 0x000fe80000000800 */
[----:B------:R-:W-:Y:S04]  /*02e0*/  LDS R2, [R8+0x40] ;  /* 0x0000400008027984 */ /* 0x000fe80000000800 */
[----:B------:R-:W1:Y:S02]  /*02f0*/  LDS R5, [R8] ;  /* 0x0000000008057984 */ /* 0x000e640000000800 */
[----:B-1----:R-:W-:-:S05]  /*0300*/  IMAD.IADD R5, R2, 0x1, R5 ;  /* 0x0000000102057824 */ /* 0x002fca00078e0205 */
[----:B------:R-:W-:Y:S04]  /*0310*/  STS [R8], R5 ;  /* 0x0000000508007388 */ /* 0x000fe80000000800 */
[----:B------:R-:W-:Y:S04]  /*0320*/  LDS R2, [R8+0x20] ;  /* 0x0000200008027984 */ /* 0x000fe80000000800 */
[----:B0-----:R-:W0:Y:S02]  /*0330*/  LDS R7, [R8] ;  /* 0x0000000008077984 */ /* 0x001e240000000800 */
[----:B0-----:R-:W-:-:S05]  /*0340*/  IMAD.IADD R7, R2, 0x1, R7 ;  /* 0x0000000102077824 */ /* 0x001fca00078e0207 */
[----:B------:R-:W-:Y:S04]  /*0350*/  STS [R8], R7 ;  /* 0x0000000708007388 */ /* 0x000fe80000000800 */
[----:B------:R-:W-:Y:S04]  /*0360*/  LDS R2, [R8+0x10] ;  /* 0x0000100008027984 */ /* 0x000fe80000000800 */
[----:B------:R-:W0:Y:S02]  /*0370*/  LDS R9, [R8] ;  /* 0x0000000008097984 */ /* 0x000e240000000800 */
[----:B0-----:R-:W-:-:S05]  /*0380*/  IADD3 R9, PT, PT, R2, R9, RZ ;  /* 0x0000000902097210 */ /* 0x001fca0007ffe0ff */
[----:B------:R-:W-:Y:S04]  /*0390*/  STS [R8], R9 ;  /* 0x0000000908007388 */ /* 0x000fe80000000800 */
[----:B------:R-:W-:Y:S04]  /*03a0*/  LDS R2, [R8+0x8] ;  /* 0x0000080008027984 */ /* 0x000fe80000000800 */
[----:B------:R-:W0:Y:S02]  /*03b0*/  LDS R3, [R8] ;  /* 0x0000000008037984 */ /* 0x000e240000000800 */
[----:B0-----:R-:W-:-:S05]  /*03c0*/  IMAD.IADD R3, R2, 0x1, R3 ;  /* 0x0000000102037824 */ /* 0x001fca00078e0203 */
[----:B------:R-:W-:Y:S04]  /*03d0*/  STS [R8], R3 ;  /* 0x0000000308007388 */ /* 0x000fe80000000800 */
[----:B------:R-:W-:Y:S04]  /*03e0*/  LDS R2, [R8+0x4] ;  /* 0x0000040008027984 */ /* 0x000fe80000000800 */
[----:B------:R-:W0:Y:S02]  /*03f0*/  LDS R5, [R8] ;  /* 0x0000000008057984 */ /* 0x000e240000000800 */
[----:B0-----:R-:W-:-:S05]  /*0400*/  IADD3 R5, PT, PT, R2, R5, RZ ;  /* 0x0000000502057210 */ /* 0x001fca0007ffe0ff */
[----:B------:R0:W-:Y:S01]  /*0410*/  STS [R8], R5 ;  /* 0x0000000508007388 */ /* 0x0001e20000000800 */
[----:B------:R-:W-:Y:S05]  /*0420*/  @P0 EXIT ;  /* 0x000000000000094d */ /* 0x000fea0003800000 */
[----:B------:R-:W1:Y:S01]  /*0430*/  S2UR UR5, SR_CgaCtaId ;  /* 0x00000000000579c3 */ /* 0x000e620000008800 */
[----:B------:R-:W-:-:S07]  /*0440*/  UMOV UR4, 0x400 ;  /* 0x0000040000047882 */ /* 0x000fce0000000000 */
[----:B------:R-:W2:Y:S01]  /*0450*/  LDC.64 R2, c[0x0][0x388] ;  /* 0x0000e200ff027b82 */ /* 0x000ea20000000a00 */
[----:B-1----:R-:W-:-:S09]  /*0460*/  ULEA UR4, UR5, UR4, 0x18 ;  /* 0x0000000405047291 */ /* 0x002fd2000f8ec0ff */
[----:B0-----:R-:W2:Y:S04]  /*0470*/  LDS R5, [UR4] ;  /* 0x00000004ff057984 */ /* 0x001ea80008000800 */
[----:B--2---:R-:W-:Y:S01]  /*0480*/  REDG.E.ADD.STRONG.GPU desc[UR6][R2.64], R5 ;  /* 0x000000050200798e */ /* 0x004fe2000c12e106 */
[----:B------:R-:W-:Y:S05]  /*0490*/  EXIT ;  /* 0x000000000000794d */ /* 0x000fea0003800000 */
.L_x_2:
[----:B------:R-:W-:-:S00]  /*04a0*/  BRA `(.L_x_2) ;  /* 0xfffffffc00fc7947 */ /* 0x000fc0000383ffff */
[----:B------:R-:W-:-:S00]  /*04b0*/  NOP ;  /* 0x0000000000007918 */ /* 0x000fc00000000000 */
        /* <DEDUP_REMOVED lines=12> */
.L_x_3:


//--------------------- .nv.shared._Z30unrollLastWarpReduction_atomicPiS_i --------------------------
	.section	.nv.shared._Z30unrollLastWarpReduction_atomicPiS_i,"aw",@nobits
	.sectionflags	@""
	.align	16
	.zero		1024


//--------------------- .nv.shared.reserved.0     --------------------------
	.section	.nv.shared.reserved.0,"aw",@nobits
	.weak		__nv_reservedSMEM_offset_0_alias
	.size		__nv_reservedSMEM_offset_0_alias, 0, 64
	.other		__nv_reservedSMEM_offset_0_alias,@"STO_CUDA_RESERVED_SHARED STV_DEFAULT"
__nv_reservedSMEM_offset_0_alias:
	.zero		0
	.zero		64


//--------------------- .nv.constant0._Z30unrollLastWarpReduction_atomicPiS_i --------------------------
	.section	.nv.constant0._Z30unrollLastWarpReduction_atomicPiS_i,"a",@progbits
	.sectionflags	@""
	.align	4
.nv.constant0._Z30unrollLastWarpReduction_atomicPiS_i:
	.zero		916


//--------------------- SYMBOLS --------------------------

	.type		.nv.reservedSmem.offset0,@object
	.size		.nv.reservedSmem.offset0,0x4
	.type		.nv.reservedSmem.cap,@object
	.size		.nv.reservedSmem.cap,0x4
